//
// Generated by NVIDIA NVVM Compiler
//
// Compiler Build ID: CL-36424714
// Cuda compilation tools, release 13.0, V13.0.88
// Based on NVVM 20.0.0
//

.version 9.0
.target sm_100
.address_size 64

	// .globl	_Z7findMinPiS_i
.extern .func  (.param .b32 func_retval0) vprintf
(
	.param .b64 vprintf_param_0,
	.param .b64 vprintf_param_1
)
;
.global .align 1 .b8 $str[5] = {37, 100, 44, 32};
.global .align 1 .b8 $str$1[2] = {10};

.visible .entry _Z7findMinPiS_i(
	.param .u64 .ptr .align 1 _Z7findMinPiS_i_param_0,
	.param .u64 .ptr .align 1 _Z7findMinPiS_i_param_1,
	.param .u32 _Z7findMinPiS_i_param_2
)
{
	.reg .pred 	%p<11>;
	.reg .b32 	%r<120>;
	.reg .b64 	%rd<16>;

	ld.param.u64 	%rd4, [_Z7findMinPiS_i_param_0];
	ld.param.u64 	%rd3, [_Z7findMinPiS_i_param_1];
	ld.param.u32 	%r37, [_Z7findMinPiS_i_param_2];
	cvta.to.global.u64 	%rd1, %rd4;
	shr.s32 	%r38, %r37, 31;
	shr.u32 	%r39, %r38, 29;
	add.s32 	%r40, %r37, %r39;
	shr.s32 	%r41, %r40, 3;
	mov.u32 	%r1, %tid.x;
	mul.lo.s32 	%r108, %r41, %r1;
	add.s32 	%r42, %r108, %r41;
	setp.eq.s32 	%p1, %r1, 7;
	selp.b32 	%r3, %r37, %r42, %p1;
	setp.ge.s32 	%p2, %r108, %r3;
	mov.b32 	%r119, 2147483647;
	@%p2 bra 	$L__BB0_13;
	sub.s32 	%r4, %r3, %r108;
	and.b32  	%r5, %r4, 15;
	sub.s32 	%r45, %r108, %r3;
	setp.gt.u32 	%p3, %r45, -16;
	mov.b32 	%r119, 2147483647;
	@%p3 bra 	$L__BB0_4;
	and.b32  	%r47, %r4, -16;
	neg.s32 	%r104, %r47;
	add.s64 	%rd2, %rd1, 32;
	mov.b32 	%r119, 2147483647;
$L__BB0_3:
	.pragma "nounroll";
	mul.wide.s32 	%rd5, %r108, 4;
	add.s64 	%rd6, %rd2, %rd5;
	ld.global.u32 	%r48, [%rd6+-32];
	min.s32 	%r49, %r48, %r119;
	ld.global.u32 	%r50, [%rd6+-28];
	min.s32 	%r51, %r50, %r49;
	ld.global.u32 	%r52, [%rd6+-24];
	min.s32 	%r53, %r52, %r51;
	ld.global.u32 	%r54, [%rd6+-20];
	min.s32 	%r55, %r54, %r53;
	ld.global.u32 	%r56, [%rd6+-16];
	min.s32 	%r57, %r56, %r55;
	ld.global.u32 	%r58, [%rd6+-12];
	min.s32 	%r59, %r58, %r57;
	ld.global.u32 	%r60, [%rd6+-8];
	min.s32 	%r61, %r60, %r59;
	ld.global.u32 	%r62, [%rd6+-4];
	min.s32 	%r63, %r62, %r61;
	ld.global.u32 	%r64, [%rd6];
	min.s32 	%r65, %r64, %r63;
	ld.global.u32 	%r66, [%rd6+4];
	min.s32 	%r67, %r66, %r65;
	ld.global.u32 	%r68, [%rd6+8];
	min.s32 	%r69, %r68, %r67;
	ld.global.u32 	%r70, [%rd6+12];
	min.s32 	%r71, %r70, %r69;
	ld.global.u32 	%r72, [%rd6+16];
	min.s32 	%r73, %r72, %r71;
	ld.global.u32 	%r74, [%rd6+20];
	min.s32 	%r75, %r74, %r73;
	ld.global.u32 	%r76, [%rd6+24];
	min.s32 	%r77, %r76, %r75;
	ld.global.u32 	%r78, [%rd6+28];
	min.s32 	%r119, %r78, %r77;
	add.s32 	%r108, %r108, 16;
	add.s32 	%r104, %r104, 16;
	setp.ne.s32 	%p4, %r104, 0;
	@%p4 bra 	$L__BB0_3;
$L__BB0_4:
	setp.eq.s32 	%p5, %r5, 0;
	@%p5 bra 	$L__BB0_13;
	and.b32  	%r16, %r4, 7;
	setp.lt.u32 	%p6, %r5, 8;
	@%p6 bra 	$L__BB0_7;
	mul.wide.s32 	%rd7, %r108, 4;
	add.s64 	%rd8, %rd1, %rd7;
	ld.global.u32 	%r80, [%rd8];
	min.s32 	%r81, %r80, %r119;
	ld.global.u32 	%r82, [%rd8+4];
	min.s32 	%r83, %r82, %r81;
	ld.global.u32 	%r84, [%rd8+8];
	min.s32 	%r85, %r84, %r83;
	ld.global.u32 	%r86, [%rd8+12];
	min.s32 	%r87, %r86, %r85;
	ld.global.u32 	%r88, [%rd8+16];
	min.s32 	%r89, %r88, %r87;
	ld.global.u32 	%r90, [%rd8+20];
	min.s32 	%r91, %r90, %r89;
	ld.global.u32 	%r92, [%rd8+24];
	min.s32 	%r93, %r92, %r91;
	ld.global.u32 	%r94, [%rd8+28];
	min.s32 	%r119, %r94, %r93;
	add.s32 	%r108, %r108, 8;
$L__BB0_7:
	setp.eq.s32 	%p7, %r16, 0;
	@%p7 bra 	$L__BB0_13;
	and.b32  	%r22, %r4, 3;
	setp.lt.u32 	%p8, %r16, 4;
	@%p8 bra 	$L__BB0_10;
	mul.wide.s32 	%rd9, %r108, 4;
	add.s64 	%rd10, %rd1, %rd9;
	ld.global.u32 	%r96, [%rd10];
	min.s32 	%r97, %r96, %r119;
	ld.global.u32 	%r98, [%rd10+4];
	min.s32 	%r99, %r98, %r97;
	ld.global.u32 	%r100, [%rd10+8];
	min.s32 	%r101, %r100, %r99;
	ld.global.u32 	%r102, [%rd10+12];
	min.s32 	%r119, %r102, %r101;
	add.s32 	%r108, %r108, 4;
$L__BB0_10:
	setp.eq.s32 	%p9, %r22, 0;
	@%p9 bra 	$L__BB0_13;
	neg.s32 	%r116, %r22;
$L__BB0_12:
	.pragma "nounroll";
	mul.wide.s32 	%rd11, %r108, 4;
	add.s64 	%rd12, %rd1, %rd11;
	ld.global.u32 	%r103, [%rd12];
	min.s32 	%r119, %r103, %r119;
	add.s32 	%r108, %r108, 1;
	add.s32 	%r116, %r116, 1;
	setp.ne.s32 	%p10, %r116, 0;
	@%p10 bra 	$L__BB0_12;
$L__BB0_13:
	cvta.to.global.u64 	%rd13, %rd3;
	mul.wide.u32 	%rd14, %r1, 4;
	add.s64 	%rd15, %rd13, %rd14;
	st.global.u32 	[%rd15], %r119;
	ret;

}
	// .globl	_Z8printArrPii
.visible .entry _Z8printArrPii(
	.param .u64 .ptr .align 1 _Z8printArrPii_param_0,
	.param .u32 _Z8printArrPii_param_1
)
{
	.local .align 8 .b8 	__local_depot1[8];
	.reg .b64 	%SP;
	.reg .b64 	%SPL;
	.reg .pred 	%p<10>;
	.reg .b32 	%r<112>;
	.reg .b64 	%rd<32>;

	mov.u64 	%SPL, __local_depot1;
	cvta.local.u64 	%SP, %SPL;
	ld.param.u64 	%rd9, [_Z8printArrPii_param_0];
	ld.param.u32 	%r16, [_Z8printArrPii_param_1];
	cvta.to.global.u64 	%rd1, %rd9;
	add.u64 	%rd10, %SP, 0;
	add.u64 	%rd2, %SPL, 0;
	setp.lt.s32 	%p1, %r16, 1;
	@%p1 bra 	$L__BB1_13;
	and.b32  	%r1, %r16, 15;
	setp.lt.u32 	%p2, %r16, 16;
	mov.b32 	%r109, 0;
	@%p2 bra 	$L__BB1_4;
	and.b32  	%r109, %r16, 2147483632;
	neg.s32 	%r107, %r109;
	add.s64 	%rd30, %rd1, 32;
	mov.u64 	%rd11, $str;
$L__BB1_3:
	.pragma "nounroll";
	ld.global.u32 	%r18, [%rd30+-32];
	st.local.u32 	[%rd2], %r18;
	cvta.global.u64 	%rd12, %rd11;
	{ // callseq 0, 0
	.param .b64 param0;
	st.param.b64 	[param0], %rd12;
	.param .b64 param1;
	st.param.b64 	[param1], %rd10;
	.param .b32 retval0;
	call.uni (retval0), 
	vprintf, 
	(
	param0, 
	param1
	);
	ld.param.b32 	%r19, [retval0];
	} // callseq 0
	ld.global.u32 	%r21, [%rd30+-28];
	st.local.u32 	[%rd2], %r21;
	{ // callseq 1, 0
	.param .b64 param0;
	st.param.b64 	[param0], %rd12;
	.param .b64 param1;
	st.param.b64 	[param1], %rd10;
	.param .b32 retval0;
	call.uni (retval0), 
	vprintf, 
	(
	param0, 
	param1
	);
	ld.param.b32 	%r22, [retval0];
	} // callseq 1
	ld.global.u32 	%r24, [%rd30+-24];
	st.local.u32 	[%rd2], %r24;
	{ // callseq 2, 0
	.param .b64 param0;
	st.param.b64 	[param0], %rd12;
	.param .b64 param1;
	st.param.b64 	[param1], %rd10;
	.param .b32 retval0;
	call.uni (retval0), 
	vprintf, 
	(
	param0, 
	param1
	);
	ld.param.b32 	%r25, [retval0];
	} // callseq 2
	ld.global.u32 	%r27, [%rd30+-20];
	st.local.u32 	[%rd2], %r27;
	{ // callseq 3, 0
	.param .b64 param0;
	st.param.b64 	[param0], %rd12;
	.param .b64 param1;
	st.param.b64 	[param1], %rd10;
	.param .b32 retval0;
	call.uni (retval0), 
	vprintf, 
	(
	param0, 
	param1
	);
	ld.param.b32 	%r28, [retval0];
	} // callseq 3
	ld.global.u32 	%r30, [%rd30+-16];
	st.local.u32 	[%rd2], %r30;
	{ // callseq 4, 0
	.param .b64 param0;
	st.param.b64 	[param0], %rd12;
	.param .b64 param1;
	st.param.b64 	[param1], %rd10;
	.param .b32 retval0;
	call.uni (retval0), 
	vprintf, 
	(
	param0, 
	param1
	);
	ld.param.b32 	%r31, [retval0];
	} // callseq 4
	ld.global.u32 	%r33, [%rd30+-12];
	st.local.u32 	[%rd2], %r33;
	{ // callseq 5, 0
	.param .b64 param0;
	st.param.b64 	[param0], %rd12;
	.param .b64 param1;
	st.param.b64 	[param1], %rd10;
	.param .b32 retval0;
	call.uni (retval0), 
	vprintf, 
	(
	param0, 
	param1
	);
	ld.param.b32 	%r34, [retval0];
	} // callseq 5
	ld.global.u32 	%r36, [%rd30+-8];
	st.local.u32 	[%rd2], %r36;
	{ // callseq 6, 0
	.param .b64 param0;
	st.param.b64 	[param0], %rd12;
	.param .b64 param1;
	st.param.b64 	[param1], %rd10;
	.param .b32 retval0;
	call.uni (retval0), 
	vprintf, 
	(
	param0, 
	param1
	);
	ld.param.b32 	%r37, [retval0];
	} // callseq 6
	ld.global.u32 	%r39, [%rd30+-4];
	st.local.u32 	[%rd2], %r39;
	{ // callseq 7, 0
	.param .b64 param0;
	st.param.b64 	[param0], %rd12;
	.param .b64 param1;
	st.param.b64 	[param1], %rd10;
	.param .b32 retval0;
	call.uni (retval0), 
	vprintf, 
	(
	param0, 
	param1
	);
	ld.param.b32 	%r40, [retval0];
	} // callseq 7
	ld.global.u32 	%r42, [%rd30];
	st.local.u32 	[%rd2], %r42;
	{ // callseq 8, 0
	.param .b64 param0;
	st.param.b64 	[param0], %rd12;
	.param .b64 param1;
	st.param.b64 	[param1], %rd10;
	.param .b32 retval0;
	call.uni (retval0), 
	vprintf, 
	(
	param0, 
	param1
	);
	ld.param.b32 	%r43, [retval0];
	} // callseq 8
	ld.global.u32 	%r45, [%rd30+4];
	st.local.u32 	[%rd2], %r45;
	{ // callseq 9, 0
	.param .b64 param0;
	st.param.b64 	[param0], %rd12;
	.param .b64 param1;
	st.param.b64 	[param1], %rd10;
	.param .b32 retval0;
	call.uni (retval0), 
	vprintf, 
	(
	param0, 
	param1
	);
	ld.param.b32 	%r46, [retval0];
	} // callseq 9
	ld.global.u32 	%r48, [%rd30+8];
	st.local.u32 	[%rd2], %r48;
	{ // callseq 10, 0
	.param .b64 param0;
	st.param.b64 	[param0], %rd12;
	.param .b64 param1;
	st.param.b64 	[param1], %rd10;
	.param .b32 retval0;
	call.uni (retval0), 
	vprintf, 
	(
	param0, 
	param1
	);
	ld.param.b32 	%r49, [retval0];
	} // callseq 10
	ld.global.u32 	%r51, [%rd30+12];
	st.local.u32 	[%rd2], %r51;
	{ // callseq 11, 0
	.param .b64 param0;
	st.param.b64 	[param0], %rd12;
	.param .b64 param1;
	st.param.b64 	[param1], %rd10;
	.param .b32 retval0;
	call.uni (retval0), 
	vprintf, 
	(
	param0, 
	param1
	);
	ld.param.b32 	%r52, [retval0];
	} // callseq 11
	ld.global.u32 	%r54, [%rd30+16];
	st.local.u32 	[%rd2], %r54;
	{ // callseq 12, 0
	.param .b64 param0;
	st.param.b64 	[param0], %rd12;
	.param .b64 param1;
	st.param.b64 	[param1], %rd10;
	.param .b32 retval0;
	call.uni (retval0), 
	vprintf, 
	(
	param0, 
	param1
	);
	ld.param.b32 	%r55, [retval0];
	} // callseq 12
	ld.global.u32 	%r57, [%rd30+20];
	st.local.u32 	[%rd2], %r57;
	{ // callseq 13, 0
	.param .b64 param0;
	st.param.b64 	[param0], %rd12;
	.param .b64 param1;
	st.param.b64 	[param1], %rd10;
	.param .b32 retval0;
	call.uni (retval0), 
	vprintf, 
	(
	param0, 
	param1
	);
	ld.param.b32 	%r58, [retval0];
	} // callseq 13
	ld.global.u32 	%r60, [%rd30+24];
	st.local.u32 	[%rd2], %r60;
	{ // callseq 14, 0
	.param .b64 param0;
	st.param.b64 	[param0], %rd12;
	.param .b64 param1;
	st.param.b64 	[param1], %rd10;
	.param .b32 retval0;
	call.uni (retval0), 
	vprintf, 
	(
	param0, 
	param1
	);
	ld.param.b32 	%r61, [retval0];
	} // callseq 14
	ld.global.u32 	%r63, [%rd30+28];
	st.local.u32 	[%rd2], %r63;
	{ // callseq 15, 0
	.param .b64 param0;
	st.param.b64 	[param0], %rd12;
	.param .b64 param1;
	st.param.b64 	[param1], %rd10;
	.param .b32 retval0;
	call.uni (retval0), 
	vprintf, 
	(
	param0, 
	param1
	);
	ld.param.b32 	%r64, [retval0];
	} // callseq 15
	add.s32 	%r107, %r107, 16;
	add.s64 	%rd30, %rd30, 64;
	setp.ne.s32 	%p3, %r107, 0;
	@%p3 bra 	$L__BB1_3;
$L__BB1_4:
	setp.eq.s32 	%p4, %r1, 0;
	@%p4 bra 	$L__BB1_13;
	and.b32  	%r7, %r16, 7;
	setp.lt.u32 	%p5, %r1, 8;
	@%p5 bra 	$L__BB1_7;
	mul.wide.u32 	%rd14, %r109, 4;
	add.s64 	%rd15, %rd1, %rd14;
	ld.global.u32 	%r66, [%rd15];
	st.local.u32 	[%rd2], %r66;
	mov.u64 	%rd16, $str;
	cvta.global.u64 	%rd17, %rd16;
	{ // callseq 16, 0
	.param .b64 param0;
	st.param.b64 	[param0], %rd17;
	.param .b64 param1;
	st.param.b64 	[param1], %rd10;
	.param .b32 retval0;
	call.uni (retval0), 
	vprintf, 
	(
	param0, 
	param1
	);
	ld.param.b32 	%r67, [retval0];
	} // callseq 16
	ld.global.u32 	%r69, [%rd15+4];
	st.local.u32 	[%rd2], %r69;
	{ // callseq 17, 0
	.param .b64 param0;
	st.param.b64 	[param0], %rd17;
	.param .b64 param1;
	st.param.b64 	[param1], %rd10;
	.param .b32 retval0;
	call.uni (retval0), 
	vprintf, 
	(
	param0, 
	param1
	);
	ld.param.b32 	%r70, [retval0];
	} // callseq 17
	ld.global.u32 	%r72, [%rd15+8];
	st.local.u32 	[%rd2], %r72;
	{ // callseq 18, 0
	.param .b64 param0;
	st.param.b64 	[param0], %rd17;
	.param .b64 param1;
	st.param.b64 	[param1], %rd10;
	.param .b32 retval0;
	call.uni (retval0), 
	vprintf, 
	(
	param0, 
	param1
	);
	ld.param.b32 	%r73, [retval0];
	} // callseq 18
	ld.global.u32 	%r75, [%rd15+12];
	st.local.u32 	[%rd2], %r75;
	{ // callseq 19, 0
	.param .b64 param0;
	st.param.b64 	[param0], %rd17;
	.param .b64 param1;
	st.param.b64 	[param1], %rd10;
	.param .b32 retval0;
	call.uni (retval0), 
	vprintf, 
	(
	param0, 
	param1
	);
	ld.param.b32 	%r76, [retval0];
	} // callseq 19
	ld.global.u32 	%r78, [%rd15+16];
	st.local.u32 	[%rd2], %r78;
	{ // callseq 20, 0
	.param .b64 param0;
	st.param.b64 	[param0], %rd17;
	.param .b64 param1;
	st.param.b64 	[param1], %rd10;
	.param .b32 retval0;
	call.uni (retval0), 
	vprintf, 
	(
	param0, 
	param1
	);
	ld.param.b32 	%r79, [retval0];
	} // callseq 20
	ld.global.u32 	%r81, [%rd15+20];
	st.local.u32 	[%rd2], %r81;
	{ // callseq 21, 0
	.param .b64 param0;
	st.param.b64 	[param0], %rd17;
	.param .b64 param1;
	st.param.b64 	[param1], %rd10;
	.param .b32 retval0;
	call.uni (retval0), 
	vprintf, 
	(
	param0, 
	param1
	);
	ld.param.b32 	%r82, [retval0];
	} // callseq 21
	ld.global.u32 	%r84, [%rd15+24];
	st.local.u32 	[%rd2], %r84;
	{ // callseq 22, 0
	.param .b64 param0;
	st.param.b64 	[param0], %rd17;
	.param .b64 param1;
	st.param.b64 	[param1], %rd10;
	.param .b32 retval0;
	call.uni (retval0), 
	vprintf, 
	(
	param0, 
	param1
	);
	ld.param.b32 	%r85, [retval0];
	} // callseq 22
	ld.global.u32 	%r87, [%rd15+28];
	st.local.u32 	[%rd2], %r87;
	{ // callseq 23, 0
	.param .b64 param0;
	st.param.b64 	[param0], %rd17;
	.param .b64 param1;
	st.param.b64 	[param1], %rd10;
	.param .b32 retval0;
	call.uni (retval0), 
	vprintf, 
	(
	param0, 
	param1
	);
	ld.param.b32 	%r88, [retval0];
	} // callseq 23
	add.s32 	%r109, %r109, 8;
$L__BB1_7:
	setp.eq.s32 	%p6, %r7, 0;
	@%p6 bra 	$L__BB1_13;
	and.b32  	%r10, %r16, 3;
	setp.lt.u32 	%p7, %r7, 4;
	@%p7 bra 	$L__BB1_10;
	mul.wide.u32 	%rd19, %r109, 4;
	add.s64 	%rd20, %rd1, %rd19;
	ld.global.u32 	%r90, [%rd20];
	st.local.u32 	[%rd2], %r90;
	mov.u64 	%rd21, $str;
	cvta.global.u64 	%rd22, %rd21;
	{ // callseq 24, 0
	.param .b64 param0;
	st.param.b64 	[param0], %rd22;
	.param .b64 param1;
	st.param.b64 	[param1], %rd10;
	.param .b32 retval0;
	call.uni (retval0), 
	vprintf, 
	(
	param0, 
	param1
	);
	ld.param.b32 	%r91, [retval0];
	} // callseq 24
	ld.global.u32 	%r93, [%rd20+4];
	st.local.u32 	[%rd2], %r93;
	{ // callseq 25, 0
	.param .b64 param0;
	st.param.b64 	[param0], %rd22;
	.param .b64 param1;
	st.param.b64 	[param1], %rd10;
	.param .b32 retval0;
	call.uni (retval0), 
	vprintf, 
	(
	param0, 
	param1
	);
	ld.param.b32 	%r94, [retval0];
	} // callseq 25
	ld.global.u32 	%r96, [%rd20+8];
	st.local.u32 	[%rd2], %r96;
	{ // callseq 26, 0
	.param .b64 param0;
	st.param.b64 	[param0], %rd22;
	.param .b64 param1;
	st.param.b64 	[param1], %rd10;
	.param .b32 retval0;
	call.uni (retval0), 
	vprintf, 
	(
	param0, 
	param1
	);
	ld.param.b32 	%r97, [retval0];
	} // callseq 26
	ld.global.u32 	%r99, [%rd20+12];
	st.local.u32 	[%rd2], %r99;
	{ // callseq 27, 0
	.param .b64 param0;
	st.param.b64 	[param0], %rd22;
	.param .b64 param1;
	st.param.b64 	[param1], %rd10;
	.param .b32 retval0;
	call.uni (retval0), 
	vprintf, 
	(
	param0, 
	param1
	);
	ld.param.b32 	%r100, [retval0];
	} // callseq 27
	add.s32 	%r109, %r109, 4;
$L__BB1_10:
	setp.eq.s32 	%p8, %r10, 0;
	@%p8 bra 	$L__BB1_13;
	mul.wide.u32 	%rd24, %r109, 4;
	add.s64 	%rd31, %rd1, %rd24;
	neg.s32 	%r111, %r10;
	mov.u64 	%rd25, $str;
$L__BB1_12:
	.pragma "nounroll";
	ld.global.u32 	%r102, [%rd31];
	st.local.u32 	[%rd2], %r102;
	cvta.global.u64 	%rd26, %rd25;
	{ // callseq 28, 0
	.param .b64 param0;
	st.param.b64 	[param0], %rd26;
	.param .b64 param1;
	st.param.b64 	[param1], %rd10;
	.param .b32 retval0;
	call.uni (retval0), 
	vprintf, 
	(
	param0, 
	param1
	);
	ld.param.b32 	%r103, [retval0];
	} // callseq 28
	add.s64 	%rd31, %rd31, 4;
	add.s32 	%r111, %r111, 1;
	setp.ne.s32 	%p9, %r111, 0;
	@%p9 bra 	$L__BB1_12;
$L__BB1_13:
	mov.u64 	%rd28, $str$1;
	cvta.global.u64 	%rd29, %rd28;
	{ // callseq 29, 0
	.param .b64 param0;
	st.param.b64 	[param0], %rd29;
	.param .b64 param1;
	st.param.b64 	[param1], 0;
	.param .b32 retval0;
	call.uni (retval0), 
	vprintf, 
	(
	param0, 
	param1
	);
	ld.param.b32 	%r105, [retval0];
	} // callseq 29
	ret;

}


// ===== COMPILED SASS (sm_100) =====

	.target	sm_100

	.elftype	@"ET_EXEC"


//--------------------- .note.nv.tkinfo           --------------------------
	.section	.note.nv.tkinfo,"",@"SHT_NOTE"
	.sectionflags	@"SHF_NOTE_NV_TKINFO"
	.tkinfo
        /*0018*/ 	.word	0x00000002
        /*0030*/ 	.string	""
        /*0030*/ 	.string	"ptxas"
        /*0030*/ 	.string	"Cuda compilation tools, release 13.0, V13.0.88"
        /*0030*/ 	.string	"Build cuda_13.0.r13.0/compiler.36424714_0"
        /*0030*/ 	.string	"-arch sm_100 -m 64 "



//--------------------- .note.nv.cuinfo           --------------------------
	.section	.note.nv.cuinfo,"",@"SHT_NOTE"
	.sectionflags	@"SHF_NOTE_NV_CUINFO"
        /*0018*/ 	.short	0x0002
        /*001a*/ 	.short	0x0064
        /*001c*/ 	.short	0x0082
	.zero		2


//--------------------- .nv.info                  --------------------------
	.section	.nv.info,"",@"SHT_CUDA_INFO"
	.align	4


	//----- nvinfo : EIATTR_REGCOUNT
	.align		4
        /*0000*/ 	.byte	0x04, 0x2f
        /*0002*/ 	.short	(.L_3 - .L_2)
	.align		4
.L_2:
        /*0004*/ 	.word	index@(_Z7findMinPiS_i)
        /*0008*/ 	.word	0x0000001d


	//----- nvinfo : EIATTR_FRAME_SIZE
	.align		4
.L_3:
        /*000c*/ 	.byte	0x04, 0x11
        /*000e*/ 	.short	(.L_5 - .L_4)
	.align		4
.L_4:
        /*0010*/ 	.word	index@(_Z7findMinPiS_i)
        /*0014*/ 	.word	0x00000000


	//----- nvinfo : EIATTR_REGCOUNT
	.align		4
.L_5:
        /*0018*/ 	.byte	0x04, 0x2f
        /*001a*/ 	.short	(.L_7 - .L_6)
	.align		4
.L_6:
        /*001c*/ 	.word	index@(_Z8printArrPii)
        /*0020*/ 	.word	0x0000001b


	//----- nvinfo : EIATTR_FRAME_SIZE
	.align		4
.L_7:
        /*0024*/ 	.byte	0x04, 0x11
        /*0026*/ 	.short	(.L_9 - .L_8)
	.align		4
.L_8:
        /*0028*/ 	.word	index@(_Z8printArrPii)
        /*002c*/ 	.word	0x00000008


	//----- nvinfo : EIATTR_MIN_STACK_SIZE
	.align		4
.L_9:
        /*0030*/ 	.byte	0x04, 0x12
        /*0032*/ 	.short	(.L_11 - .L_10)
	.align		4
.L_10:
        /*0034*/ 	.word	index@(_Z8printArrPii)
        /*0038*/ 	.word	0x00000008


	//----- nvinfo : EIATTR_MIN_STACK_SIZE
	.align		4
.L_11:
        /*003c*/ 	.byte	0x04, 0x12
        /*003e*/ 	.short	(.L_13 - .L_12)
	.align		4
.L_12:
        /*0040*/ 	.word	index@(_Z7findMinPiS_i)
        /*0044*/ 	.word	0x00000000
.L_13:


//--------------------- .nv.compat                --------------------------
	.section	.nv.compat,"",@"SHT_CUDA_COMPAT_INFO"
	.align	4
        /*0000*/ 	.byte	0x02, 0x09, 0x00, 0x00, 0x02, 0x02, 0x01, 0x00, 0x02, 0x05, 0x05, 0x00, 0x03, 0x07, 0x01, 0x01
        /*0010*/ 	.byte	0x02, 0x03, 0x00, 0x00, 0x02, 0x06, 0x01, 0x00, 0x04, 0x0b, 0x08, 0x00, 0x09, 0x00, 0x00, 0x00
        /*0020*/ 	.byte	0x00, 0x00, 0x00, 0x00


//--------------------- .nv.info._Z8printArrPii   --------------------------
	.section	.nv.info._Z8printArrPii,"",@"SHT_CUDA_INFO"
	.sectionflags	@""
	.align	4


	//----- nvinfo : EIATTR_CUDA_API_VERSION
	.align		4
        /*0000*/ 	.byte	0x04, 0x37
        /*0002*/ 	.short	(.L_15 - .L_14)
.L_14:
        /*0004*/ 	.word	0x00000082


	//----- nvinfo : EIATTR_KPARAM_INFO
	.align		4
.L_15:
        /*0008*/ 	.byte	0x04, 0x17
        /*000a*/ 	.short	(.L_17 - .L_16)
.L_16:
        /*000c*/ 	.word	0x00000000
        /*0010*/ 	.short	0x0001
        /*0012*/ 	.short	0x0008
        /*0014*/ 	.byte	0x00, 0xf0, 0x11, 0x00


	//----- nvinfo : EIATTR_KPARAM_INFO
	.align		4
.L_17:
        /*0018*/ 	.byte	0x04, 0x17
        /*001a*/ 	.short	(.L_19 - .L_18)
.L_18:
        /*001c*/ 	.word	0x00000000
        /*0020*/ 	.short	0x0000
        /*0022*/ 	.short	0x0000
        /*0024*/ 	.byte	0x00, 0xf5, 0x21, 0x00


	//----- nvinfo : EIATTR_SPARSE_MMA_MASK
	.align		4
.L_19:
        /*0028*/ 	.byte	0x03, 0x50
        /*002a*/ 	.short	0x0000


	//----- nvinfo : EIATTR_MAXREG_COUNT
	.align		4
        /*002c*/ 	.byte	0x03, 0x1b
        /*002e*/ 	.short	0x00ff


	//----- nvinfo : EIATTR_EXTERNS
	.align		4
        /*0030*/ 	.byte	0x04, 0x0f
        /*0032*/ 	.short	(.L_21 - .L_20)


	//   ....[0]....
	.align		4
.L_20:
        /*0034*/ 	.word	index@(vprintf)


	//----- nvinfo : EIATTR_MERCURY_ISA_VERSION
	.align		4
.L_21:
        /*0038*/ 	.byte	0x03, 0x5f
        /*003a*/ 	.short	0x0101


	//----- nvinfo : EIATTR_VRC_CTA_INIT_COUNT
	.align		4
        /*003c*/ 	.byte	0x02, 0x4a
	.zero		1
	.zero		1


	//----- nvinfo : EIATTR_SYSCALL_OFFSETS
	.align		4
        /*0040*/ 	.byte	0x04, 0x46
        /*0042*/ 	.short	(.L_23 - .L_22)


	//   ....[0]....
.L_22:
        /*0044*/ 	.word	0x00000250


	//   ....[1]....
        /*0048*/ 	.word	0x000002f0


	//   ....[2]....
        /*004c*/ 	.word	0x00000390


	//   ....[3]....
        /*0050*/ 	.word	0x00000430


	//   ....[4]....
        /*0054*/ 	.word	0x000004d0


	//   ....[5]....
        /*0058*/ 	.word	0x00000570


	//   ....[6]....
        /*005c*/ 	.word	0x00000610


	//   ....[7]....
        /*0060*/ 	.word	0x000006b0


	//   ....[8]....
        /*0064*/ 	.word	0x00000750


	//   ....[9]....
        /*0068*/ 	.word	0x000007f0


	//   ....[10]....
        /*006c*/ 	.word	0x00000890


	//   ....[11]....
        /*0070*/ 	.word	0x00000930


	//   ....[12]....
        /*0074*/ 	.word	0x000009d0


	//   ....[13]....
        /*0078*/ 	.word	0x00000a70


	//   ....[14]....
        /*007c*/ 	.word	0x00000b10


	//   ....[15]....
        /*0080*/ 	.word	0x00000bb0


	//   ....[16]....
        /*0084*/ 	.word	0x00000d40


	//   ....[17]....
        /*0088*/ 	.word	0x00000de0


	//   ....[18]....
        /*008c*/ 	.word	0x00000e80


	//   ....[19]....
        /*0090*/ 	.word	0x00000f20


	//   ....[20]....
        /*0094*/ 	.word	0x00000fc0


	//   ....[21]....
        /*0098*/ 	.word	0x00001060


	//   ....[22]....
        /*009c*/ 	.word	0x00001100


	//   ....[23]....
        /*00a0*/ 	.word	0x000011a0


	//   ....[24]....
        /*00a4*/ 	.word	0x000012e0


	//   ....[25]....
        /*00a8*/ 	.word	0x00001380


	//   ....[26]....
        /*00ac*/ 	.word	0x00001420


	//   ....[27]....
        /*00b0*/ 	.word	0x000014c0


	//   ....[28]....
        /*00b4*/ 	.word	0x00001620


	//   ....[29]....
        /*00b8*/ 	.word	0x000016f0


	//----- nvinfo : EIATTR_EXIT_INSTR_OFFSETS
	.align		4
.L_23:
        /*00bc*/ 	.byte	0x04, 0x1c
        /*00be*/ 	.short	(.L_25 - .L_24)


	//   ....[0]....
.L_24:
        /*00c0*/ 	.word	0x00001700


	//----- nvinfo : EIATTR_CRS_STACK_SIZE
	.align		4
.L_25:
        /*00c4*/ 	.byte	0x04, 0x1e
        /*00c6*/ 	.short	(.L_27 - .L_26)
.L_26:
        /*00c8*/ 	.word	0x00000000


	//----- nvinfo : EIATTR_CBANK_PARAM_SIZE
	.align		4
.L_27:
        /*00cc*/ 	.byte	0x03, 0x19
        /*00ce*/ 	.short	0x000c


	//----- nvinfo : EIATTR_PARAM_CBANK
	.align		4
        /*00d0*/ 	.byte	0x04, 0x0a
        /*00d2*/ 	.short	(.L_29 - .L_28)
	.align		4
.L_28:
        /*00d4*/ 	.word	index@(.nv.constant0._Z8printArrPii)
        /*00d8*/ 	.short	0x0380
        /*00da*/ 	.short	0x000c


	//----- nvinfo : EIATTR_SW_WAR
	.align		4
.L_29:
        /*00dc*/ 	.byte	0x04, 0x36
        /*00de*/ 	.short	(.L_31 - .L_30)
.L_30:
        /*00e0*/ 	.word	0x00000008
.L_31:


//--------------------- .nv.info._Z7findMinPiS_i  --------------------------
	.section	.nv.info._Z7findMinPiS_i,"",@"SHT_CUDA_INFO"
	.sectionflags	@""
	.align	4


	//----- nvinfo : EIATTR_CUDA_API_VERSION
	.align		4
        /*0000*/ 	.byte	0x04, 0x37
        /*0002*/ 	.short	(.L_33 - .L_32)
.L_32:
        /*0004*/ 	.word	0x00000082


	//----- nvinfo : EIATTR_KPARAM_INFO
	.align		4
.L_33:
        /*0008*/ 	.byte	0x04, 0x17
        /*000a*/ 	.short	(.L_35 - .L_34)
.L_34:
        /*000c*/ 	.word	0x00000000
        /*0010*/ 	.short	0x0002
        /*0012*/ 	.short	0x0010
        /*0014*/ 	.byte	0x00, 0xf0, 0x11, 0x00


	//----- nvinfo : EIATTR_KPARAM_INFO
	.align		4
.L_35:
        /*0018*/ 	.byte	0x04, 0x17
        /*001a*/ 	.short	(.L_37 - .L_36)
.L_36:
        /*001c*/ 	.word	0x00000000
        /*0020*/ 	.short	0x0001
        /*0022*/ 	.short	0x0008
        /*0024*/ 	.byte	0x00, 0xf5, 0x21, 0x00


	//----- nvinfo : EIATTR_KPARAM_INFO
	.align		4
.L_37:
        /*0028*/ 	.byte	0x04, 0x17
        /*002a*/ 	.short	(.L_39 - .L_38)
.L_38:
        /*002c*/ 	.word	0x00000000
        /*0030*/ 	.short	0x0000
        /*0032*/ 	.short	0x0000
        /*0034*/ 	.byte	0x00, 0xf5, 0x21, 0x00


	//----- nvinfo : EIATTR_SPARSE_MMA_MASK
	.align		4
.L_39:
        /*0038*/ 	.byte	0x03, 0x50
        /*003a*/ 	.short	0x0000


	//----- nvinfo : EIATTR_MAXREG_COUNT
	.align		4
        /*003c*/ 	.byte	0x03, 0x1b
        /*003e*/ 	.short	0x00ff


	//----- nvinfo : EIATTR_MERCURY_ISA_VERSION
	.align		4
        /*0040*/ 	.byte	0x03, 0x5f
        /*0042*/ 	.short	0x0101


	//----- nvinfo : EIATTR_VRC_CTA_INIT_COUNT
	.align		4
        /*0044*/ 	.byte	0x02, 0x4a
	.zero		1
	.zero		1


	//----- nvinfo : EIATTR_EXIT_INSTR_OFFSETS
	.align		4
        /*0048*/ 	.byte	0x04, 0x1c
        /*004a*/ 	.short	(.L_41 - .L_40)


	//   ....[0]....
.L_40:
        /*004c*/ 	.word	0x000006e0


	//----- nvinfo : EIATTR_CRS_STACK_SIZE
	.align		4
.L_41:
        /*0050*/ 	.byte	0x04, 0x1e
        /*0052*/ 	.short	(.L_43 - .L_42)
.L_42:
        /*0054*/ 	.word	0x00000000


	//----- nvinfo : EIATTR_CBANK_PARAM_SIZE
	.align		4
.L_43:
        /*0058*/ 	.byte	0x03, 0x19
        /*005a*/ 	.short	0x0014


	//----- nvinfo : EIATTR_PARAM_CBANK
	.align		4
        /*005c*/ 	.byte	0x04, 0x0a
        /*005e*/ 	.short	(.L_45 - .L_44)
	.align		4
.L_44:
        /*0060*/ 	.word	index@(.nv.constant0._Z7findMinPiS_i)
        /*0064*/ 	.short	0x0380
        /*0066*/ 	.short	0x0014


	//----- nvinfo : EIATTR_SW_WAR
	.align		4
.L_45:
        /*0068*/ 	.byte	0x04, 0x36
        /*006a*/ 	.short	(.L_47 - .L_46)
.L_46:
        /*006c*/ 	.word	0x00000008
.L_47:


//--------------------- .nv.callgraph             --------------------------
	.section	.nv.callgraph,"",@"SHT_CUDA_CALLGRAPH"
	.align	4
	.sectionentsize	8
	.align		4
        /*0000*/ 	.word	0x00000000
	.align		4
        /*0004*/ 	.word	0xffffffff
	.align		4
        /*0008*/ 	.word	index@(_Z8printArrPii)
	.align		4
        /*000c*/ 	.word	index@(vprintf)
	.align		4
        /*0010*/ 	.word	0x00000000
	.align		4
        /*0014*/ 	.word	0xfffffffe
	.align		4
        /*0018*/ 	.word	0x00000000
	.align		4
        /*001c*/ 	.word	0xfffffffd
	.align		4
        /*0020*/ 	.word	0x00000000
	.align		4
        /*0024*/ 	.word	0xfffffffc


//--------------------- .nv.constant4             --------------------------
	.section	.nv.constant4,"a",@progbits
	.align	8
	.align		8
.nv.constant4:
        /*0000*/ 	.dword	vprintf
	.align		8
        /*0008*/ 	.dword	$str
	.align		8
        /*0010*/ 	.dword	$str$1


//--------------------- .text._Z8printArrPii      --------------------------
	.section	.text._Z8printArrPii,"ax",@progbits
	.align	128
        .global         _Z8printArrPii
        .type           _Z8printArrPii,@function
        .size           _Z8printArrPii,(.L_x_49 - _Z8printArrPii)
        .other          _Z8printArrPii,@"STO_CUDA_ENTRY STV_DEFAULT"
_Z8printArrPii:
.text._Z8printArrPii:
[----:B------:R-:W0:Y:S01]  /*0000*/  LDC R1, c[0x0][0x37c] ;  /* 0x0000df00ff017b82 */ /* 0x000e220000000800 */
[----:B------:R-:W1:Y:S01]  /*0010*/  LDCU UR4, c[0x0][0x388] ;  /* 0x00007100ff0477ac */ /* 0x000e620008000800 */
[----:B0-----:R-:W-:Y:S01]  /*0020*/  VIADD R1, R1, 0xfffffff8 ;  /* 0xfffffff801017836 */ /* 0x001fe20000000000 */
[----:B------:R-:W0:Y:S01]  /*0030*/  LDCU UR5, c[0x0][0x2f8] ;  /* 0x00005f00ff0577ac */ /* 0x000e220008000800 */
[----:B------:R-:W2:Y:S01]  /*0040*/  LDCU UR6, c[0x0][0x2fc] ;  /* 0x00005f80ff0677ac */ /* 0x000ea20008000800 */
[----:B-1----:R-:W-:Y:S02]  /*0050*/  UISETP.GE.AND UP0, UPT, UR4, 0x1, UPT ;  /* 0x000000010400788c */ /* 0x002fe4000bf06270 */
[----:B0-----:R-:W-:-:S05]  /*0060*/  IADD3 R18, P0, PT, R1, UR5, RZ ;  /* 0x0000000501127c10 */ /* 0x001fca000ff1e0ff */
[----:B--2---:R-:W-:Y:S02]  /*0070*/  IMAD.X R2, RZ, RZ, UR6, P0 ;  /* 0x00000006ff027e24 */ /* 0x004fe400080e06ff */
[----:B------:R-:W-:Y:S06]  /*0080*/  BRA.U !UP0, `(.L_x_0) ;  /* 0x00000015087c7547 */ /* 0x000fec000b800000 */
[----:B------:R-:W-:Y:S01]  /*0090*/  UISETP.GE.U32.AND UP0, UPT, UR4, 0x10, UPT ;  /* 0x000000100400788c */ /* 0x000fe2000bf06070 */
[----:B------:R-:W-:Y:S01]  /*00a0*/  HFMA2 R19, -RZ, RZ, 0, 0 ;  /* 0x00000000ff137431 */ /* 0x000fe200000001ff */
[----:B------:R-:W0:Y:S01]  /*00b0*/  LDCU.64 UR36, c[0x0][0x358] ;  /* 0x00006b00ff2477ac */ /* 0x000e220008000a00 */
[----:B------:R-:W-:-:S06]  /*00c0*/  ULOP3.LUT UR38, UR4, 0xf, URZ, 0xc0, !UPT ;  /* 0x0000000f04267892 */ /* 0x000fcc000f8ec0ff */
[----:B------:R-:W-:Y:S06]  /*00d0*/  BRA.U !UP0, `(.L_x_1) ;  /* 0x0000000908cc7547 */ /* 0x000fec000b800000 */
[----:B------:R-:W1:Y:S01]  /*00e0*/  LDCU.64 UR6, c[0x0][0x380] ;  /* 0x00007000ff0677ac */ /* 0x000e620008000a00 */
[----:B------:R-:W-:Y:S01]  /*00f0*/  BSSY.RECONVERGENT B6, `(.L_x_1) ;  /* 0x00000b1000067945 */ /* 0x000fe20003800200 */
[----:B------:R-:W-:-:S04]  /*0100*/  ULOP3.LUT UR4, UR4, 0x7ffffff0, URZ, 0xc0, !UPT ;  /* 0x7ffffff004047892 */ /* 0x000fc8000f8ec0ff */
[----:B------:R-:W-:Y:S02]  /*0110*/  UIADD3 UR8, UPT, UPT, -UR4, URZ, URZ ;  /* 0x000000ff04087290 */ /* 0x000fe4000fffe1ff */
[----:B------:R-:W-:-:S04]  /*0120*/  IMAD.U32 R19, RZ, RZ, UR4 ;  /* 0x00000004ff137e24 */ /* 0x000fc8000f8e00ff */
[----:B------:R-:W-:Y:S01]  /*0130*/  IMAD.U32 R23, RZ, RZ, UR8 ;  /* 0x00000008ff177e24 */ /* 0x000fe2000f8e00ff */
[----:B-1----:R-:W-:-:S04]  /*0140*/  UIADD3 UR5, UP0, UPT, UR6, 0x20, URZ ;  /* 0x0000002006057890 */ /* 0x002fc8000ff1e0ff */
[----:B------:R-:W-:Y:S02]  /*0150*/  UIADD3.X UR6, UPT, UPT, URZ, UR7, URZ, UP0, !UPT ;  /* 0x00000007ff067290 */ /* 0x000fe400087fe4ff */
[----:B------:R-:W-:-:S04]  /*0160*/  MOV R16, UR5 ;  /* 0x0000000500107c02 */ /* 0x000fc80008000f00 */
[----:B------:R-:W-:-:S07]  /*0170*/  IMAD.U32 R17, RZ, RZ, UR6 ;  /* 0x00000006ff117e24 */ /* 0x000fce000f8e00ff */
.L_x_18:
[----:B0-----:R-:W2:Y:S01]  /*0180*/  LDG.E R0, desc[UR36][R16.64+-0x20] ;  /* 0xffffe02410007981 */ /* 0x001ea2000c1e1900 */
[----:B------:R-:W-:Y:S01]  /*0190*/  MOV R22, 0x0 ;  /* 0x0000000000167802 */ /* 0x000fe20000000f00 */
[----:B------:R-:W0:Y:S01]  /*01a0*/  LDCU.64 UR4, c[0x4][0x8] ;  /* 0x01000100ff0477ac */ /* 0x000e220008000a00 */
[----:B------:R-:W-:Y:S01]  /*01b0*/  VIADD R23, R23, 0x10 ;  /* 0x0000001017177836 */ /* 0x000fe20000000000 */
[----:B------:R-:W-:Y:S01]  /*01c0*/  MOV R7, R2 ;  /* 0x0000000200077202 */ /* 0x000fe20000000f00 */
[----:B------:R1:W3:Y:S01]  /*01d0*/  LDC.64 R8, c[0x4][R22] ;  /* 0x0100000016087b82 */ /* 0x0002e20000000a00 */
[----:B------:R-:W-:Y:S02]  /*01e0*/  IMAD.MOV.U32 R6, RZ, RZ, R18 ;  /* 0x000000ffff067224 */ /* 0x000fe400078e0012 */
[----:B------:R-:W-:-:S04]  /*01f0*/  ISETP.NE.AND P0, PT, R23, RZ, PT ;  /* 0x000000ff1700720c */ /* 0x000fc80003f05270 */
[----:B------:R-:W-:Y:S02]  /*0200*/  P2R R24, PR, RZ, 0x1 ;  /* 0x00000001ff187803 */ /* 0x000fe40000000000 */
[----:B0-----:R-:W-:Y:S01]  /*0210*/  MOV R4, UR4 ;  /* 0x0000000400047c02 */ /* 0x001fe20008000f00 */
[----:B------:R-:W-:Y:S01]  /*0220*/  IMAD.U32 R5, RZ, RZ, UR5 ;  /* 0x00000005ff057e24 */ /* 0x000fe2000f8e00ff */
[----:B--23--:R1:W-:Y:S06]  /*0230*/  STL [R1], R0 ;  /* 0x0000000001007387 */ /* 0x00c3ec0000100800 */
[----:B------:R-:W-:-:S07]  /*0240*/  LEPC R20, `(.L_x_2) ;  /* 0x000000001014794e */ /* 0x000fce0000000000 */
[----:B-1----:R-:W-:Y:S05]  /*0250*/  CALL.ABS.NOINC R8 ;  /* 0x0000000008007343 */ /* 0x002fea0003c00000 */
.L_x_2:
[----:B------:R-:W2:Y:S01]  /*0260*/  LDG.E R0, desc[UR36][R16.64+-0x1c] ;  /* 0xffffe42410007981 */ /* 0x000ea2000c1e1900 */
[----:B------:R0:W1:Y:S01]  /*0270*/  LDC.64 R8, c[0x4][R22] ;  /* 0x0100000016087b82 */ /* 0x0000620000000a00 */
[----:B------:R-:W3:Y:S01]  /*0280*/  LDCU.64 UR4, c[0x4][0x8] ;  /* 0x01000100ff0477ac */ /* 0x000ee20008000a00 */
[----:B------:R-:W-:Y:S01]  /*0290*/  MOV R6, R18 ;  /* 0x0000001200067202 */ /* 0x000fe20000000f00 */
[----:B------:R-:W-:Y:S02]  /*02a0*/  IMAD.MOV.U32 R7, RZ, RZ, R2 ;  /* 0x000000ffff077224 */ /* 0x000fe400078e0002 */
[----:B---3--:R-:W-:Y:S02]  /*02b0*/  IMAD.U32 R4, RZ, RZ, UR4 ;  /* 0x00000004ff047e24 */ /* 0x008fe4000f8e00ff */
[----:B------:R-:W-:Y:S01]  /*02c0*/  IMAD.U32 R5, RZ, RZ, UR5 ;  /* 0x00000005ff057e24 */ /* 0x000fe2000f8e00ff */
[----:B-12---:R0:W-:Y:S06]  /*02d0*/  STL [R1], R0 ;  /* 0x0000000001007387 */ /* 0x0061ec0000100800 */
[----:B------:R-:W-:-:S07]  /*02e0*/  LEPC R20, `(.L_x_3) ;  /* 0x000000001014794e */ /* 0x000fce0000000000 */
[----:B0-----:R-:W-:Y:S05]  /*02f0*/  CALL.ABS.NOINC R8 ;  /* 0x0000000008007343 */ /* 0x001fea0003c00000 */
.L_x_3:
[----:B------:R-:W2:Y:S01]  /*0300*/  LDG.E R0, desc[UR36][R16.64+-0x18] ;  /* 0xffffe82410007981 */ /* 0x000ea2000c1e1900 */
[----:B------:R0:W1:Y:S01]  /*0310*/  LDC.64 R8, c[0x4][R22] ;  /* 0x0100000016087b82 */ /* 0x0000620000000a00 */
[----:B------:R-:W3:Y:S01]  /*0320*/  LDCU.64 UR4, c[0x4][0x8] ;  /* 0x01000100ff0477ac */ /* 0x000ee20008000a00 */
[----:B------:R-:W-:Y:S02]  /*0330*/  IMAD.MOV.U32 R6, RZ, RZ, R18 ;  /* 0x000000ffff067224 */ /* 0x000fe400078e0012 */
[----:B------:R-:W-:Y:S02]  /*0340*/  IMAD.MOV.U32 R7, RZ, RZ, R2 ;  /* 0x000000ffff077224 */ /* 0x000fe400078e0002 */
[----:B---3--:R-:W-:Y:S01]  /*0350*/  IMAD.U32 R4, RZ, RZ, UR4 ;  /* 0x00000004ff047e24 */ /* 0x008fe2000f8e00ff */
[----:B------:R-:W-:Y:S01]  /*0360*/  MOV R5, UR5 ;  /* 0x0000000500057c02 */ /* 0x000fe20008000f00 */
[----:B-12---:R0:W-:Y:S06]  /*0370*/  STL [R1], R0 ;  /* 0x0000000001007387 */ /* 0x0061ec0000100800 */
[----:B------:R-:W-:-:S07]  /*0380*/  LEPC R20, `(.L_x_4) ;  /* 0x000000001014794e */ /* 0x000fce0000000000 */
[----:B0-----:R-:W-:Y:S05]  /*0390*/  CALL.ABS.NOINC R8 ;  /* 0x0000000008007343 */ /* 0x001fea0003c00000 */
.L_x_4:
[----:B------:R-:W2:Y:S01]  /*03a0*/  LDG.E R0, desc[UR36][R16.64+-0x14] ;  /* 0xffffec2410007981 */ /* 0x000ea2000c1e1900 */
[----:B------:R0:W1:Y:S01]  /*03b0*/  LDC.64 R8, c[0x4][R22] ;  /* 0x0100000016087b82 */ /* 0x0000620000000a00 */
[----:B------:R-:W3:Y:S01]  /*03c0*/  LDCU.64 UR4, c[0x4][0x8] ;  /* 0x01000100ff0477ac */ /* 0x000ee20008000a00 */
[----:B------:R-:W-:Y:S01]  /*03d0*/  IMAD.MOV.U32 R6, RZ, RZ, R18 ;  /* 0x000000ffff067224 */ /* 0x000fe200078e0012 */
[----:B------:R-:W-:Y:S02]  /*03e0*/  MOV R7, R2 ;  /* 0x0000000200077202 */ /* 0x000fe40000000f00 */
[----:B---3--:R-:W-:Y:S01]  /*03f0*/  MOV R4, UR4 ;  /* 0x0000000400047c02 */ /* 0x008fe20008000f00 */
[----:B------:R-:W-:Y:S01]  /*0400*/  IMAD.U32 R5, RZ, RZ, UR5 ;  /* 0x00000005ff057e24 */ /* 0x000fe2000f8e00ff */
[----:B-12---:R0:W-:Y:S06]  /*0410*/  STL [R1], R0 ;  /* 0x0000000001007387 */ /* 0x0061ec0000100800 */
[----:B------:R-:W-:-:S07]  /*0420*/  LEPC R20, `(.L_x_5) ;  /* 0x000000001014794e */ /* 0x000fce0000000000 */
[----:B0-----:R-:W-:Y:S05]  /*0430*/  CALL.ABS.NOINC R8 ;  /* 0x0000000008007343 */ /* 0x001fea0003c00000 */
.L_x_5:
        /* <DEDUP_REMOVED lines=10> */
.L_x_6:
        /* <DEDUP_REMOVED lines=10> */
.L_x_7:
        /* <DEDUP_REMOVED lines=10> */
.L_x_8:
        /* <DEDUP_REMOVED lines=10> */
.L_x_9:
        /* <DEDUP_REMOVED lines=10> */
.L_x_10:
        /* <DEDUP_REMOVED lines=10> */
.L_x_11:
        /* <DEDUP_REMOVED lines=10> */
.L_x_12:
        /* <DEDUP_REMOVED lines=10> */
.L_x_13:
        /* <DEDUP_REMOVED lines=10> */
.L_x_14:
        /* <DEDUP_REMOVED lines=10> */
.L_x_15:
        /* <DEDUP_REMOVED lines=10> */
.L_x_16:
        /* <DEDUP_REMOVED lines=10> */
.L_x_17:
[----:B------:R-:W-:Y:S02]  /*0bc0*/  ISETP.NE.AND P6, PT, R24, RZ, PT ;  /* 0x000000ff1800720c */ /* 0x000fe40003fc5270 */
[----:B------:R-:W-:-:S05]  /*0bd0*/  IADD3 R16, P0, PT, R16, 0x40, RZ ;  /* 0x0000004010107810 */ /* 0x000fca0007f1e0ff */
[----:B------:R-:W-:-:S06]  /*0be0*/  IMAD.X R17, RZ, RZ, R17, P0 ;  /* 0x000000ffff117224 */ /* 0x000fcc00000e0611 */
[----:B------:R-:W-:Y:S05]  /*0bf0*/  @P6 BRA `(.L_x_18) ;  /* 0xfffffff400606947 */ /* 0x000fea000383ffff */
[----:B------:R-:W-:Y:S05]  /*0c00*/  BSYNC.RECONVERGENT B6 ;  /* 0x0000000000067941 */ /* 0x000fea0003800200 */
.L_x_1:
[----:B------:R-:W-:Y:S01]  /*0c10*/  UISETP.NE.AND UP0, UPT, UR38, URZ, UPT ;  /* 0x000000ff2600728c */ /* 0x000fe2000bf05270 */
[----:B------:R-:W-:Y:S08]  /*0c20*/  BSSY.RECONVERGENT B6, `(.L_x_0) ;  /* 0x00000a5000067945 */ /* 0x000ff00003800200 */
[----:B------:R-:W-:Y:S05]  /*0c30*/  BRA.U !UP0, `(.L_x_19) ;  /* 0x00000009088c7547 */ /* 0x000fea000b800000 */
[----:B------:R-:W1:Y:S01]  /*0c40*/  LDC R23, c[0x0][0x388] ;  /* 0x0000e200ff177b82 */ /* 0x000e620000000800 */
[----:B------:R-:W-:Y:S01]  /*0c50*/  UISETP.GE.U32.AND UP0, UPT, UR38, 0x8, UPT ;  /* 0x000000082600788c */ /* 0x000fe2000bf06070 */
[----:B-1----:R-:W-:-:S08]  /*0c60*/  LOP3.LUT R23, R23, 0x7, RZ, 0xc0, !PT ;  /* 0x0000000717177812 */ /* 0x002fd000078ec0ff */
[----:B------:R-:W-:Y:S05]  /*0c70*/  BRA.U !UP0, `(.L_x_20) ;  /* 0x0000000508507547 */ /* 0x000fea000b800000 */
[----:B------:R-:W1:Y:S01]  /*0c80*/  LDC.64 R16, c[0x0][0x380] ;  /* 0x0000e000ff107b82 */ /* 0x000e620000000a00 */
[----:B------:R-:W-:Y:S01]  /*0c90*/  MOV R22, 0x0 ;  /* 0x0000000000167802 */ /* 0x000fe20000000f00 */
[----:B------:R-:W2:Y:S01]  /*0ca0*/  LDCU.64 UR4, c[0x4][0x8] ;  /* 0x01000100ff0477ac */ /* 0x000ea20008000a00 */
[----:B-1----:R-:W-:-:S05]  /*0cb0*/  IMAD.WIDE.U32 R16, R19, 0x4, R16 ;  /* 0x0000000413107825 */ /* 0x002fca00078e0010 */
[----:B0-----:R-:W3:Y:S01]  /*0cc0*/  LDG.E R0, desc[UR36][R16.64] ;  /* 0x0000002410007981 */ /* 0x001ee2000c1e1900 */
[----:B------:R0:W1:Y:S01]  /*0cd0*/  LDC.64 R8, c[0x4][R22] ;  /* 0x0100000016087b82 */ /* 0x0000620000000a00 */
[----:B--2---:R-:W-:Y:S01]  /*0ce0*/  IMAD.U32 R4, RZ, RZ, UR4 ;  /* 0x00000004ff047e24 */ /* 0x004fe2000f8e00ff */
[----:B------:R-:W-:Y:S01]  /*0cf0*/  MOV R5, UR5 ;  /* 0x0000000500057c02 */ /* 0x000fe20008000f00 */
[----:B------:R-:W-:Y:S02]  /*0d00*/  IMAD.MOV.U32 R6, RZ, RZ, R18 ;  /* 0x000000ffff067224 */ /* 0x000fe400078e0012 */
[----:B------:R-:W-:Y:S01]  /*0d10*/  IMAD.MOV.U32 R7, RZ, RZ, R2 ;  /* 0x000000ffff077224 */ /* 0x000fe200078e0002 */
[----:B-1-3--:R0:W-:Y:S06]  /*0d20*/  STL [R1], R0 ;  /* 0x0000000001007387 */ /* 0x00a1ec0000100800 */
[----:B------:R-:W-:-:S07]  /*0d30*/  LEPC R20, `(.L_x_21) ;  /* 0x000000001014794e */ /* 0x000fce0000000000 */
[----:B0-----:R-:W-:Y:S05]  /*0d40*/  CALL.ABS.NOINC R8 ;  /* 0x0000000008007343 */ /* 0x001fea0003c00000 */
.L_x_21:
        /* <DEDUP_REMOVED lines=10> */
.L_x_22:
        /* <DEDUP_REMOVED lines=10> */
.L_x_23:
        /* <DEDUP_REMOVED lines=10> */
.L_x_24:
        /* <DEDUP_REMOVED lines=10> */
.L_x_25:
        /* <DEDUP_REMOVED lines=10> */
.L_x_26:
        /* <DEDUP_REMOVED lines=10> */
.L_x_27:
        /* <DEDUP_REMOVED lines=10> */
.L_x_28:
[----:B------:R-:W-:-:S07]  /*11b0*/  VIADD R19, R19, 0x8 ;  /* 0x0000000813137836 */ /* 0x000fce0000000000 */
.L_x_20:
[----:B------:R-:W-:-:S13]  /*11c0*/  ISETP.NE.AND P0, PT, R23, RZ, PT ;  /* 0x000000ff1700720c */ /* 0x000fda0003f05270 */
[----:B------:R-:W-:Y:S05]  /*11d0*/  @!P0 BRA `(.L_x_19) ;  /* 0x0000000400248947 */ /* 0x000fea0003800000 */
[----:B------:R-:W1:Y:S01]  /*11e0*/  LDC R0, c[0x0][0x388] ;  /* 0x0000e200ff007b82 */ /* 0x000e620000000800 */
[----:B------:R-:W-:Y:S02]  /*11f0*/  ISETP.GE.U32.AND P0, PT, R23, 0x4, PT ;  /* 0x000000041700780c */ /* 0x000fe40003f06070 */
[----:B-1----:R-:W-:-:S11]  /*1200*/  LOP3.LUT R23, R0, 0x3, RZ, 0xc0, !PT ;  /* 0x0000000300177812 */ /* 0x002fd600078ec0ff */
[----:B------:R-:W-:Y:S05]  /*1210*/  @!P0 BRA `(.L_x_29) ;  /* 0x0000000000b08947 */ /* 0x000fea0003800000 */
        /* <DEDUP_REMOVED lines=13> */
.L_x_30:
        /* <DEDUP_REMOVED lines=10> */
.L_x_31:
        /* <DEDUP_REMOVED lines=10> */
.L_x_32:
        /* <DEDUP_REMOVED lines=10> */
.L_x_33:
[----:B------:R-:W-:-:S07]  /*14d0*/  IADD3 R19, PT, PT, R19, 0x4, RZ ;  /* 0x0000000413137810 */ /* 0x000fce0007ffe0ff */
.L_x_29:
[----:B------:R-:W-:-:S13]  /*14e0*/  ISETP.NE.AND P0, PT, R23, RZ, PT ;  /* 0x000000ff1700720c */ /* 0x000fda0003f05270 */
[----:B------:R-:W-:Y:S05]  /*14f0*/  @!P0 BRA `(.L_x_19) ;  /* 0x00000000005c8947 */ /* 0x000fea0003800000 */
[----:B------:R-:W1:Y:S01]  /*1500*/  LDC.64 R16, c[0x0][0x380] ;  /* 0x0000e000ff107b82 */ /* 0x000e620000000a00 */
[----:B------:R-:W-:Y:S02]  /*1510*/  IMAD.MOV R23, RZ, RZ, -R23 ;  /* 0x000000ffff177224 */ /* 0x000fe400078e0a17 */
[----:B-1----:R-:W-:-:S07]  /*1520*/  IMAD.WIDE.U32 R16, R19, 0x4, R16 ;  /* 0x0000000413107825 */ /* 0x002fce00078e0010 */
.L_x_35:
[----:B------:R-:W-:Y:S01]  /*1530*/  IMAD.MOV.U32 R10, RZ, RZ, R16 ;  /* 0x000000ffff0a7224 */ /* 0x000fe200078e0010 */
[----:B------:R-:W-:Y:S01]  /*1540*/  MOV R11, R17 ;  /* 0x00000011000b7202 */ /* 0x000fe20000000f00 */
[----:B------:R-:W1:Y:S04]  /*1550*/  LDCU.64 UR4, c[0x4][0x8] ;  /* 0x01000100ff0477ac */ /* 0x000e680008000a00 */
[----:B0-----:R-:W2:Y:S01]  /*1560*/  LDG.E R0, desc[UR36][R10.64] ;  /* 0x000000240a007981 */ /* 0x001ea2000c1e1900 */
[----:B------:R-:W-:Y:S01]  /*1570*/  MOV R8, 0x0 ;  /* 0x0000000000087802 */ /* 0x000fe20000000f00 */
[----:B------:R-:W-:Y:S02]  /*1580*/  VIADD R23, R23, 0x1 ;  /* 0x0000000117177836 */ /* 0x000fe40000000000 */
[----:B------:R-:W-:-:S02]  /*1590*/  IMAD.MOV.U32 R6, RZ, RZ, R18 ;  /* 0x000000ffff067224 */ /* 0x000fc400078e0012 */
[----:B------:R-:W-:Y:S01]  /*15a0*/  IMAD.MOV.U32 R7, RZ, RZ, R2 ;  /* 0x000000ffff077224 */ /* 0x000fe200078e0002 */
[----:B------:R-:W0:Y:S01]  /*15b0*/  LDC.64 R8, c[0x4][R8] ;  /* 0x0100000008087b82 */ /* 0x000e220000000a00 */
[----:B------:R-:W-:Y:S01]  /*15c0*/  ISETP.NE.AND P0, PT, R23, RZ, PT ;  /* 0x000000ff1700720c */ /* 0x000fe20003f05270 */
[----:B-1----:R-:W-:Y:S01]  /*15d0*/  IMAD.U32 R4, RZ, RZ, UR4 ;  /* 0x00000004ff047e24 */ /* 0x002fe2000f8e00ff */
[----:B------:R-:W-:Y:S01]  /*15e0*/  MOV R5, UR5 ;  /* 0x0000000500057c02 */ /* 0x000fe20008000f00 */
[----:B--2---:R1:W-:Y:S02]  /*15f0*/  STL [R1], R0 ;  /* 0x0000000001007387 */ /* 0x0043e40000100800 */
[----:B01----:R-:W-:-:S08]  /*1600*/  P2R R0, PR, RZ, 0x1 ;  /* 0x00000001ff007803 */ /* 0x003fd00000000000 */
[----:B------:R-:W-:-:S07]  /*1610*/  LEPC R20, `(.L_x_34) ;  /* 0x000000001014794e */ /* 0x000fce0000000000 */
[----:B------:R-:W-:Y:S05]  /*1620*/  CALL.ABS.NOINC R8 ;  /* 0x0000000008007343 */ /* 0x000fea0003c00000 */
.L_x_34:
[----:B------:R-:W-:Y:S02]  /*1630*/  ISETP.NE.AND P6, PT, R23, RZ, PT ;  /* 0x000000ff1700720c */ /* 0x000fe40003fc5270 */
[----:B------:R-:W-:-:S04]  /*1640*/  IADD3 R16, P0, PT, R16, 0x4, RZ ;  /* 0x0000000410107810 */ /* 0x000fc80007f1e0ff */
[----:B------:R-:W-:-:S07]  /*1650*/  IADD3.X R17, PT, PT, RZ, R17, RZ, P0, !PT ;  /* 0x00000011ff117210 */ /* 0x000fce00007fe4ff */
[----:B------:R-:W-:Y:S05]  /*1660*/  @P6 BRA `(.L_x_35) ;  /* 0xfffffffc00b06947 */ /* 0x000fea000383ffff */
.L_x_19:
[----:B0-----:R-:W-:Y:S05]  /*1670*/  BSYNC.RECONVERGENT B6 ;  /* 0x0000000000067941 */ /* 0x001fea0003800200 */
.L_x_0:
[----:B------:R-:W-:Y:S01]  /*1680*/  MOV R0, 0x0 ;  /* 0x0000000000007802 */ /* 0x000fe20000000f00 */
[----:B------:R-:W0:Y:S01]  /*1690*/  LDCU.64 UR4, c[0x4][0x10] ;  /* 0x01000200ff0477ac */ /* 0x000e220008000a00 */
[----:B------:R-:W-:Y:S02]  /*16a0*/  CS2R R6, SRZ ;  /* 0x0000000000067805 */ /* 0x000fe4000001ff00 */
[----:B------:R1:W2:Y:S01]  /*16b0*/  LDC.64 R2, c[0x4][R0] ;  /* 0x0100000000027b82 */ /* 0x0002a20000000a00 */
[----:B0-----:R-:W-:Y:S01]  /*16c0*/  IMAD.U32 R4, RZ, RZ, UR4 ;  /* 0x00000004ff047e24 */ /* 0x001fe2000f8e00ff */
[----:B-1----:R-:W-:-:S07]  /*16d0*/  MOV R5, UR5 ;  /* 0x0000000500057c02 */ /* 0x002fce0008000f00 */
[----:B------:R-:W-:-:S07]  /*16e0*/  LEPC R20, `(.L_x_36) ;  /* 0x000000001014794e */ /* 0x000fce0000000000 */
[----:B--2---:R-:W-:Y:S05]  /*16f0*/  CALL.ABS.NOINC R2 ;  /* 0x0000000002007343 */ /* 0x004fea0003c00000 */
.L_x_36:
[----:B------:R-:W-:Y:S05]  /*1700*/  EXIT ;  /* 0x000000000000794d */ /* 0x000fea0003800000 */
.L_x_37:
[----:B------:R-:W-:-:S00]  /*1710*/  BRA `(.L_x_37) ;  /* 0xfffffffc00fc7947 */ /* 0x000fc0000383ffff */
[----:B------:R-:W-:-:S00]  /*1720*/  NOP ;  /* 0x0000000000007918 */ /* 0x000fc00000000000 */
        /* <DEDUP_REMOVED lines=13> */
.L_x_49:


//--------------------- .text._Z7findMinPiS_i     --------------------------
	.section	.text._Z7findMinPiS_i,"ax",@progbits
	.align	128
        .global         _Z7findMinPiS_i
        .type           _Z7findMinPiS_i,@function
        .size           _Z7findMinPiS_i,(.L_x_50 - _Z7findMinPiS_i)
        .other          _Z7findMinPiS_i,@"STO_CUDA_ENTRY STV_DEFAULT"
_Z7findMinPiS_i:
.text._Z7findMinPiS_i:
[----:B------:R-:W-:Y:S01]  /*0000*/  LDC R1, c[0x0][0x37c] ;  /* 0x0000df00ff017b82 */ /* 0x000fe20000000800 */
[----:B------:R-:W0:Y:S07]  /*0010*/  S2R R4, SR_TID.X ;  /* 0x0000000000047919 */ /* 0x000e2e0000002100 */
[----:B------:R-:W1:Y:S01]  /*0020*/  LDC R2, c[0x0][0x390] ;  /* 0x0000e400ff027b82 */ /* 0x000e620000000800 */
[----:B------:R-:W2:Y:S01]  /*0030*/  LDCU.64 UR4, c[0x0][0x358] ;  /* 0x00006b00ff0477ac */ /* 0x000ea20008000a00 */
[----:B------:R-:W-:Y:S01]  /*0040*/  BSSY.RECONVERGENT B0, `(.L_x_38) ;  /* 0x0000066000007945 */ /* 0x000fe20003800200 */
[----:B-1----:R-:W-:-:S04]  /*0050*/  SHF.R.S32.HI R0, RZ, 0x1f, R2 ;  /* 0x0000001fff007819 */ /* 0x002fc80000011402 */
[----:B------:R-:W-:Y:S02]  /*0060*/  LEA.HI R0, R0, R2, RZ, 0x3 ;  /* 0x0000000200007211 */ /* 0x000fe400078f18ff */
[----:B0-----:R-:W-:Y:S02]  /*0070*/  ISETP.NE.AND P0, PT, R4, 0x7, PT ;  /* 0x000000070400780c */ /* 0x001fe40003f05270 */
[----:B------:R-:W-:Y:S01]  /*0080*/  SHF.R.S32.HI R3, RZ, 0x3, R0 ;  /* 0x00000003ff037819 */ /* 0x000fe20000011400 */
[----:B------:R-:W-:-:S04]  /*0090*/  IMAD.MOV.U32 R0, RZ, RZ, 0x7fffffff ;  /* 0x7fffffffff007424 */ /* 0x000fc800078e00ff */
[----:B------:R-:W-:-:S06]  /*00a0*/  IMAD R5, R3, R4, RZ ;  /* 0x0000000403057224 */ /* 0x000fcc00078e02ff */
[----:B------:R-:W-:-:S05]  /*00b0*/  @P0 IMAD.IADD R2, R3, 0x1, R5 ;  /* 0x0000000103020824 */ /* 0x000fca00078e0205 */
[----:B------:R-:W-:-:S13]  /*00c0*/  ISETP.GE.AND P0, PT, R5, R2, PT ;  /* 0x000000020500720c */ /* 0x000fda0003f06270 */
[----:B--2---:R-:W-:Y:S05]  /*00d0*/  @P0 BRA `(.L_x_39) ;  /* 0x0000000400700947 */ /* 0x004fea0003800000 */
[----:B------:R-:W-:Y:S01]  /*00e0*/  IMAD.IADD R0, R5, 0x1, -R2 ;  /* 0x0000000105007824 */ /* 0x000fe200078e0a02 */
[----:B------:R-:W-:Y:S01]  /*00f0*/  BSSY.RECONVERGENT B1, `(.L_x_40) ;  /* 0x000002a000017945 */ /* 0x000fe20003800200 */
[----:B------:R-:W-:-:S03]  /*0100*/  IMAD.IADD R8, R2, 0x1, -R5 ;  /* 0x0000000102087824 */ /* 0x000fc600078e0a05 */
[----:B------:R-:W-:Y:S01]  /*0110*/  ISETP.GT.U32.AND P1, PT, R0, -0x10, PT ;  /* 0xfffffff00000780c */ /* 0x000fe20003f24070 */
[----:B------:R-:W-:Y:S01]  /*0120*/  IMAD.MOV.U32 R0, RZ, RZ, 0x7fffffff ;  /* 0x7fffffffff007424 */ /* 0x000fe200078e00ff */
[----:B------:R-:W-:-:S04]  /*0130*/  LOP3.LUT R24, R8, 0xf, RZ, 0xc0, !PT ;  /* 0x0000000f08187812 */ /* 0x000fc800078ec0ff */
[----:B------:R-:W-:-:S07]  /*0140*/  ISETP.NE.AND P0, PT, R24, RZ, PT ;  /* 0x000000ff1800720c */ /* 0x000fce0003f05270 */
[----:B------:R-:W-:Y:S06]  /*0150*/  @P1 BRA `(.L_x_41) ;  /* 0x00000000008c1947 */ /* 0x000fec0003800000 */
[----:B------:R-:W0:Y:S01]  /*0160*/  LDC.64 R2, c[0x0][0x380] ;  /* 0x0000e000ff027b82 */ /* 0x000e220000000a00 */
[----:B------:R-:W-:Y:S01]  /*0170*/  LOP3.LUT R13, R8, 0xfffffff0, RZ, 0xc0, !PT ;  /* 0xfffffff0080d7812 */ /* 0x000fe200078ec0ff */
[----:B------:R-:W-:-:S04]  /*0180*/  IMAD.MOV.U32 R0, RZ, RZ, 0x7fffffff ;  /* 0x7fffffffff007424 */ /* 0x000fc800078e00ff */
[----:B------:R-:W-:Y:S01]  /*0190*/  IMAD.MOV R13, RZ, RZ, -R13 ;  /* 0x000000ffff0d7224 */ /* 0x000fe200078e0a0d */
[----:B0-----:R-:W-:-:S05]  /*01a0*/  IADD3 R2, P1, PT, R2, 0x20, RZ ;  /* 0x0000002002027810 */ /* 0x001fca0007f3e0ff */
[----:B------:R-:W-:-:S08]  /*01b0*/  IMAD.X R3, RZ, RZ, R3, P1 ;  /* 0x000000ffff037224 */ /* 0x000fd000008e0603 */
.L_x_42:
[----:B------:R-:W-:-:S05]  /*01c0*/  IMAD.WIDE R6, R5, 0x4, R2 ;  /* 0x0000000405067825 */ /* 0x000fca00078e0202 */
[----:B------:R-:W2:Y:S04]  /*01d0*/  LDG.E R19, desc[UR4][R6.64+-0x20] ;  /* 0xffffe00406137981 */ /* 0x000ea8000c1e1900 */
[----:B------:R-:W2:Y:S04]  /*01e0*/  LDG.E R18, desc[UR4][R6.64+-0x1c] ;  /* 0xffffe40406127981 */ /* 0x000ea8000c1e1900 */
[----:B------:R-:W3:Y:S04]  /*01f0*/  LDG.E R21, desc[UR4][R6.64+-0x18] ;  /* 0xffffe80406157981 */ /* 0x000ee8000c1e1900 */
[----:B------:R-:W3:Y:S04]  /*0200*/  LDG.E R20, desc[UR4][R6.64+-0x14] ;  /* 0xffffec0406147981 */ /* 0x000ee8000c1e1900 */
[----:B------:R-:W4:Y:S04]  /*0210*/  LDG.E R23, desc[UR4][R6.64+-0x10] ;  /* 0xfffff00406177981 */ /* 0x000f28000c1e1900 */
[----:B------:R-:W4:Y:S04]  /*0220*/  LDG.E R22, desc[UR4][R6.64+-0xc] ;  /* 0xfffff40406167981 */ /* 0x000f28000c1e1900 */
[----:B------:R-:W5:Y:S04]  /*0230*/  LDG.E R25, desc[UR4][R6.64+-0x8] ;  /* 0xfffff80406197981 */ /* 0x000f68000c1e1900 */
        /* <DEDUP_REMOVED lines=8> */
[----:B------:R-:W5:Y:S01]  /*02c0*/  LDG.E R17, desc[UR4][R6.64+0x1c] ;  /* 0x00001c0406117981 */ /* 0x000f62000c1e1900 */
[----:B------:R-:W-:-:S02]  /*02d0*/  VIADD R13, R13, 0x10 ;  /* 0x000000100d0d7836 */ /* 0x000fc40000000000 */
[----:B------:R-:W-:-:S03]  /*02e0*/  VIADD R5, R5, 0x10 ;  /* 0x0000001005057836 */ /* 0x000fc60000000000 */
[----:B------:R-:W-:Y:S02]  /*02f0*/  ISETP.NE.AND P1, PT, R13, RZ, PT ;  /* 0x000000ff0d00720c */ /* 0x000fe40003f25270 */
[----:B--2---:R-:W-:-:S04]  /*0300*/  VIMNMX3 R18, R19, R0, R18, PT ;  /* 0x000000001312720f */ /* 0x004fc80003800112 */
[----:B---3--:R-:W-:-:S04]  /*0310*/  VIMNMX3 R18, R21, R18, R20, PT ;  /* 0x000000121512720f */ /* 0x008fc80003800114 */
[----:B----4-:R-:W-:-:S04]  /*0320*/  VIMNMX3 R18, R23, R18, R22, PT ;  /* 0x000000121712720f */ /* 0x010fc80003800116 */
[----:B-----5:R-:W-:-:S04]  /*0330*/  VIMNMX3 R18, R25, R18, R26, PT ;  /* 0x000000121912720f */ /* 0x020fc8000380011a */
[----:B------:R-:W-:-:S04]  /*0340*/  VIMNMX3 R15, R15, R18, R16, PT ;  /* 0x000000120f0f720f */ /* 0x000fc80003800110 */
[----:B------:R-:W-:-:S04]  /*0350*/  VIMNMX3 R9, R14, R15, R9, PT ;  /* 0x0000000f0e09720f */ /* 0x000fc80003800109 */
[----:B------:R-:W-:-:S04]  /*0360*/  VIMNMX3 R9, R11, R9, R12, PT ;  /* 0x000000090b09720f */ /* 0x000fc8000380010c */
[----:B------:R-:W-:Y:S01]  /*0370*/  VIMNMX3 R0, R10, R9, R17, PT ;  /* 0x000000090a00720f */ /* 0x000fe20003800111 */
[----:B------:R-:W-:Y:S06]  /*0380*/  @P1 BRA `(.L_x_42) ;  /* 0xfffffffc008c1947 */ /* 0x000fec000383ffff */
.L_x_41:
[----:B------:R-:W-:Y:S05]  /*0390*/  BSYNC.RECONVERGENT B1 ;  /* 0x0000000000017941 */ /* 0x000fea0003800200 */
.L_x_40:
[----:B------:R-:W-:Y:S05]  /*03a0*/  @!P0 BRA `(.L_x_39) ;  /* 0x0000000000bc8947 */ /* 0x000fea0003800000 */
[----:B------:R-:W-:Y:S01]  /*03b0*/  ISETP.GE.U32.AND P0, PT, R24, 0x8, PT ;  /* 0x000000081800780c */ /* 0x000fe20003f06070 */
[----:B------:R-:W-:Y:S01]  /*03c0*/  BSSY.RECONVERGENT B1, `(.L_x_43) ;  /* 0x0000013000017945 */ /* 0x000fe20003800200 */
[----:B------:R-:W-:-:S04]  /*03d0*/  LOP3.LUT R15, R8, 0x7, RZ, 0xc0, !PT ;  /* 0x00000007080f7812 */ /* 0x000fc800078ec0ff */
[----:B------:R-:W-:-:S07]  /*03e0*/  ISETP.NE.AND P1, PT, R15, RZ, PT ;  /* 0x000000ff0f00720c */ /* 0x000fce0003f25270 */
[----:B------:R-:W-:Y:S06]  /*03f0*/  @!P0 BRA `(.L_x_44) ;  /* 0x00000000003c8947 */ /* 0x000fec0003800000 */
[----:B------:R-:W0:Y:S02]  /*0400*/  LDC.64 R2, c[0x0][0x380] ;  /* 0x0000e000ff027b82 */ /* 0x000e240000000a00 */
[----:B0-----:R-:W-:-:S05]  /*0410*/  IMAD.WIDE R2, R5, 0x4, R2 ;  /* 0x0000000405027825 */ /* 0x001fca00078e0202 */
[----:B------:R-:W2:Y:S04]  /*0420*/  LDG.E R7, desc[UR4][R2.64] ;  /* 0x0000000402077981 */ /* 0x000ea8000c1e1900 */
[----:B------:R-:W2:Y:S04]  /*0430*/  LDG.E R6, desc[UR4][R2.64+0x4] ;  /* 0x0000040402067981 */ /* 0x000ea8000c1e1900 */
[----:B------:R-:W3:Y:S04]  /*0440*/  LDG.E R9, desc[UR4][R2.64+0x8] ;  /* 0x0000080402097981 */ /* 0x000ee8000c1e1900 */
[----:B------:R-:W3:Y:S04]  /*0450*/  LDG.E R10, desc[UR4][R2.64+0xc] ;  /* 0x00000c04020a7981 */ /* 0x000ee8000c1e1900 */
[----:B------:R-:W4:Y:S04]  /*0460*/  LDG.E R11, desc[UR4][R2.64+0x10] ;  /* 0x00001004020b7981 */ /* 0x000f28000c1e1900 */
[----:B------:R-:W4:Y:S04]  /*0470*/  LDG.E R12, desc[UR4][R2.64+0x14] ;  /* 0x00001404020c7981 */ /* 0x000f28000c1e1900 */
[----:B------:R-:W5:Y:S04]  /*0480*/  LDG.E R13, desc[UR4][R2.64+0x18] ;  /* 0x00001804020d7981 */ /* 0x000f68000c1e1900 */
[----:B------:R-:W5:Y:S01]  /*0490*/  LDG.E R14, desc[UR4][R2.64+0x1c] ;  /* 0x00001c04020e7981 */ /* 0x000f62000c1e1900 */
[----:B------:R-:W-:Y:S01]  /*04a0*/  VIADD R5, R5, 0x8 ;  /* 0x0000000805057836 */ /* 0x000fe20000000000 */
[----:B--2---:R-:W-:-:S04]  /*04b0*/  VIMNMX3 R6, R7, R0, R6, PT ;  /* 0x000000000706720f */ /* 0x004fc80003800106 */
[----:B---3--:R-:W-:-:S04]  /*04c0*/  VIMNMX3 R6, R9, R6, R10, PT ;  /* 0x000000060906720f */ /* 0x008fc8000380010a */
[----:B----4-:R-:W-:-:S04]  /*04d0*/  VIMNMX3 R6, R11, R6, R12, PT ;  /* 0x000000060b06720f */ /* 0x010fc8000380010c */
[----:B-----5:R-:W-:-:S07]  /*04e0*/  VIMNMX3 R0, R13, R6, R14, PT ;  /* 0x000000060d00720f */ /* 0x020fce000380010e */
.L_x_44:
[----:B------:R-:W-:Y:S05]  /*04f0*/  BSYNC.RECONVERGENT B1 ;  /* 0x0000000000017941 */ /* 0x000fea0003800200 */
.L_x_43:
        /* <DEDUP_REMOVED lines=11> */
[----:B------:R-:W3:Y:S01]  /*05b0*/  LDG.E R10, desc[UR4][R2.64+0xc] ;  /* 0x00000c04020a7981 */ /* 0x000ee2000c1e1900 */
[----:B------:R-:W-:Y:S01]  /*05c0*/  VIADD R5, R5, 0x4 ;  /* 0x0000000405057836 */ /* 0x000fe20000000000 */
[----:B--2---:R-:W-:-:S04]  /*05d0*/  VIMNMX3 R0, R7, R0, R6, PT ;  /* 0x000000000700720f */ /* 0x004fc80003800106 */
[----:B---3--:R-:W-:-:S07]  /*05e0*/  VIMNMX3 R0, R9, R0, R10, PT ;  /* 0x000000000900720f */ /* 0x008fce000380010a */
.L_x_46:
[----:B------:R-:W-:Y:S05]  /*05f0*/  BSYNC.RECONVERGENT B1 ;  /* 0x0000000000017941 */ /* 0x000fea0003800200 */
.L_x_45:
[----:B------:R-:W-:Y:S05]  /*0600*/  @!P1 BRA `(.L_x_39) ;  /* 0x0000000000249947 */ /* 0x000fea0003800000 */
[----:B------:R-:W0:Y:S01]  /*0610*/  LDC.64 R6, c[0x0][0x380] ;  /* 0x0000e000ff067b82 */ /* 0x000e220000000a00 */
[----:B------:R-:W-:-:S07]  /*0620*/  IMAD.MOV R8, RZ, RZ, -R8 ;  /* 0x000000ffff087224 */ /* 0x000fce00078e0a08 */
.L_x_47:
[----:B0-----:R-:W-:-:S06]  /*0630*/  IMAD.WIDE R2, R5, 0x4, R6 ;  /* 0x0000000405027825 */ /* 0x001fcc00078e0206 */
[----:B------:R-:W2:Y:S01]  /*0640*/  LDG.E R3, desc[UR4][R2.64] ;  /* 0x0000000402037981 */ /* 0x000ea2000c1e1900 */
[----:B------:R-:W-:Y:S02]  /*0650*/  VIADD R8, R8, 0x1 ;  /* 0x0000000108087836 */ /* 0x000fe40000000000 */
[----:B------:R-:W-:-:S03]  /*0660*/  VIADD R5, R5, 0x1 ;  /* 0x0000000105057836 */ /* 0x000fc60000000000 */
[----:B------:R-:W-:Y:S02]  /*0670*/  ISETP.NE.AND P0, PT, R8, RZ, PT ;  /* 0x000000ff0800720c */ /* 0x000fe40003f05270 */
[----:B--2---:R-:W-:-:S11]  /*0680*/  VIMNMX R0, PT, PT, R3, R0, PT ;  /* 0x0000000003007248 */ /* 0x004fd60003fe0100 */
[----:B------:R-:W-:Y:S05]  /*0690*/  @P0 BRA `(.L_x_47) ;  /* 0xfffffffc00e40947 */ /* 0x000fea000383ffff */
.L_x_39:
[----:B------:R-:W-:Y:S05]  /*06a0*/  BSYNC.RECONVERGENT B0 ;  /* 0x0000000000007941 */ /* 0x000fea0003800200 */
.L_x_38:
[----:B------:R-:W0:Y:S02]  /*06b0*/  LDC.64 R2, c[0x0][0x388] ;  /* 0x0000e200ff027b82 */ /* 0x000e240000000a00 */
[----:B0-----:R-:W-:-:S05]  /*06c0*/  IMAD.WIDE.U32 R4, R4, 0x4, R2 ;  /* 0x0000000404047825 */ /* 0x001fca00078e0002 */
[----:B------:R-:W-:Y:S01]  /*06d0*/  STG.E desc[UR4][R4.64], R0 ;  /* 0x0000000004007986 */ /* 0x000fe2000c101904 */
[----:B------:R-:W-:Y:S05]  /*06e0*/  EXIT ;  /* 0x000000000000794d */ /* 0x000fea0003800000 */
.L_x_48:
        /* <DEDUP_REMOVED lines=9> */
.L_x_50:


//--------------------- .nv.global.init           --------------------------
	.section	.nv.global.init,"aw",@progbits
.nv.global.init:
	.type		$str$1,@object
	.size		$str$1,($str - $str$1)
$str$1:
        /*0000*/ 	.byte	0x0a, 0x00
	.type		$str,@object
	.size		$str,(.L_0 - $str)
$str:
        /*0002*/ 	.byte	0x25, 0x64, 0x2c, 0x20, 0x00
.L_0:


//--------------------- .nv.shared.reserved.0     --------------------------
	.section	.nv.shared.reserved.0,"aw",@nobits
	.weak		__nv_reservedSMEM_offset_0_alias
	.size		__nv_reservedSMEM_offset_0_alias, 0, 64
	.other		__nv_reservedSMEM_offset_0_alias,@"STO_CUDA_RESERVED_SHARED STV_DEFAULT"
__nv_reservedSMEM_offset_0_alias:
	.zero		0
	.zero		64


//--------------------- .nv.constant0._Z8printArrPii --------------------------
	.section	.nv.constant0._Z8printArrPii,"a",@progbits
	.sectionflags	@""
	.align	4
.nv.constant0._Z8printArrPii:
	.zero		908


//--------------------- .nv.constant0._Z7findMinPiS_i --------------------------
	.section	.nv.constant0._Z7findMinPiS_i,"a",@progbits
	.sectionflags	@""
	.align	4
.nv.constant0._Z7findMinPiS_i:
	.zero		916


//--------------------- SYMBOLS --------------------------

	.type		.nv.reservedSmem.offset0,@object
	.size		.nv.reservedSmem.offset0,0x4
	.type		vprintf,@function
